	.headerflags	@"EF_CUDA_TEXMODE_UNIFIED EF_CUDA_64BIT_ADDRESS EF_CUDA_ACCELERATORS EF_CUDA_SM90 EF_CUDA_VIRTUAL_SM(EF_CUDA_SM90)"
	.elftype	@"ET_EXEC"


//--------------------- .nv.info                  --------------------------
	.section	.nv.info,"",@"SHT_CUDA_INFO"
	.align	4


	//----- nvinfo : EIATTR_REGCOUNT
	.align		4
        /*0000*/ 	.byte	0x04, 0x2f
        /*0002*/ 	.short	(.L_1 - .L_0)
	.align		4
.L_0:
        /*0004*/ 	.word	index@(triton_poi_fused_cat_13)
        /*0008*/ 	.word	0x00000026


	//----- nvinfo : EIATTR_MIN_STACK_SIZE
	.align		4
.L_1:
        /*000c*/ 	.byte	0x04, 0x12
        /*000e*/ 	.short	(.L_3 - .L_2)
	.align		4
.L_2:
        /*0010*/ 	.word	index@(triton_poi_fused_cat_13)
        /*0014*/ 	.word	0x00000000


	//----- nvinfo : EIATTR_FRAME_SIZE
	.align		4
.L_3:
        /*0018*/ 	.byte	0x04, 0x11
        /*001a*/ 	.short	(.L_5 - .L_4)
	.align		4
.L_4:
        /*001c*/ 	.word	index@(triton_poi_fused_cat_13)
        /*0020*/ 	.word	0x00000000


	//----- nvinfo : EIATTR_MIN_STACK_SIZE
	.align		4
.L_5:
        /*0024*/ 	.byte	0x04, 0x12
        /*0026*/ 	.short	(.L_7 - .L_6)
	.align		4
.L_6:
        /*0028*/ 	.word	index@(triton_poi_fused_cat_13)
        /*002c*/ 	.word	0x00000000
.L_7:


//--------------------- .nv.info.triton_poi_fused_cat_13 --------------------------
	.section	.nv.info.triton_poi_fused_cat_13,"",@"SHT_CUDA_INFO"
	.sectionflags	@""
	.align	4


	//----- nvinfo : EIATTR_CUDA_API_VERSION
	.align		4
        /*0000*/ 	.byte	0x04, 0x37
        /*0002*/ 	.short	(.L_9 - .L_8)
.L_8:
        /*0004*/ 	.word	0x0000007c


	//----- nvinfo : EIATTR_KPARAM_INFO
	.align		4
.L_9:
        /*0008*/ 	.byte	0x04, 0x17
        /*000a*/ 	.short	(.L_11 - .L_10)
.L_10:
        /*000c*/ 	.word	0x00000000
        /*0010*/ 	.short	0x0005
        /*0012*/ 	.short	0x0028
        /*0014*/ 	.byte	0x00, 0xf0, 0x11, 0x00


	//----- nvinfo : EIATTR_KPARAM_INFO
	.align		4
.L_11:
        /*0018*/ 	.byte	0x04, 0x17
        /*001a*/ 	.short	(.L_13 - .L_12)
.L_12:
        /*001c*/ 	.word	0x00000000
        /*0020*/ 	.short	0x0004
        /*0022*/ 	.short	0x0020
        /*0024*/ 	.byte	0x00, 0xf4, 0x21, 0x00


	//----- nvinfo : EIATTR_KPARAM_INFO
	.align		4
.L_13:
        /*0028*/ 	.byte	0x04, 0x17
        /*002a*/ 	.short	(.L_15 - .L_14)
.L_14:
        /*002c*/ 	.word	0x00000000
        /*0030*/ 	.short	0x0003
        /*0032*/ 	.short	0x0018
        /*0034*/ 	.byte	0x00, 0xf4, 0x21, 0x00


	//----- nvinfo : EIATTR_KPARAM_INFO
	.align		4
.L_15:
        /*0038*/ 	.byte	0x04, 0x17
        /*003a*/ 	.short	(.L_17 - .L_16)
.L_16:
        /*003c*/ 	.word	0x00000000
        /*0040*/ 	.short	0x0002
        /*0042*/ 	.short	0x0010
        /*0044*/ 	.byte	0x00, 0xf4, 0x21, 0x00


	//----- nvinfo : EIATTR_KPARAM_INFO
	.align		4
.L_17:
        /*0048*/ 	.byte	0x04, 0x17
        /*004a*/ 	.short	(.L_19 - .L_18)
.L_18:
        /*004c*/ 	.word	0x00000000
        /*0050*/ 	.short	0x0001
        /*0052*/ 	.short	0x0008
        /*0054*/ 	.byte	0x00, 0xf4, 0x21, 0x00


	//----- nvinfo : EIATTR_KPARAM_INFO
	.align		4
.L_19:
        /*0058*/ 	.byte	0x04, 0x17
        /*005a*/ 	.short	(.L_21 - .L_20)
.L_20:
        /*005c*/ 	.word	0x00000000
        /*0060*/ 	.short	0x0000
        /*0062*/ 	.short	0x0000
        /*0064*/ 	.byte	0x00, 0xf4, 0x21, 0x00


	//----- nvinfo : EIATTR_SPARSE_MMA_MASK
	.align		4
.L_21:
        /*0068*/ 	.byte	0x03, 0x50
        /*006a*/ 	.short	0x0000


	//----- nvinfo : EIATTR_MAXREG_COUNT
	.align		4
        /*006c*/ 	.byte	0x03, 0x1b
        /*006e*/ 	.short	0x00ff


	//----- nvinfo : EIATTR_EXIT_INSTR_OFFSETS
	.align		4
        /*0070*/ 	.byte	0x04, 0x1c
        /*0072*/ 	.short	(.L_23 - .L_22)


	//   ....[0]....
.L_22:
        /*0074*/ 	.word	0x00000940


	//----- nvinfo : EIATTR_REQNTID
	.align		4
.L_23:
        /*0078*/ 	.byte	0x04, 0x10
        /*007a*/ 	.short	(.L_25 - .L_24)
.L_24:
        /*007c*/ 	.word	0x00000080
        /*0080*/ 	.word	0x00000001
        /*0084*/ 	.word	0x00000001


	//----- nvinfo : EIATTR_CBANK_PARAM_SIZE
	.align		4
.L_25:
        /*0088*/ 	.byte	0x03, 0x19
        /*008a*/ 	.short	0x002c


	//----- nvinfo : EIATTR_PARAM_CBANK
	.align		4
        /*008c*/ 	.byte	0x04, 0x0a
        /*008e*/ 	.short	(.L_27 - .L_26)
	.align		4
.L_26:
        /*0090*/ 	.word	index@(.nv.constant0.triton_poi_fused_cat_13)
        /*0094*/ 	.short	0x0210
        /*0096*/ 	.short	0x002c


	//----- nvinfo : EIATTR_SW_WAR
	.align		4
.L_27:
        /*0098*/ 	.byte	0x04, 0x36
        /*009a*/ 	.short	(.L_29 - .L_28)
.L_28:
        /*009c*/ 	.word	0x00000008
.L_29:


//--------------------- .nv.callgraph             --------------------------
	.section	.nv.callgraph,"",@"SHT_CUDA_CALLGRAPH"
	.align	4
	.sectionentsize	8
	.align		4
        /*0000*/ 	.word	0x00000000
	.align		4
        /*0004*/ 	.word	0xffffffff
	.align		4
        /*0008*/ 	.word	0x00000000
	.align		4
        /*000c*/ 	.word	0xfffffffe
	.align		4
        /*0010*/ 	.word	0x00000000
	.align		4
        /*0014*/ 	.word	0xfffffffd
	.align		4
        /*0018*/ 	.word	0x00000000
	.align		4
        /*001c*/ 	.word	0xfffffffc


//--------------------- .text.triton_poi_fused_cat_13 --------------------------
	.section	.text.triton_poi_fused_cat_13,"ax",@progbits
	.align	128
        .global         triton_poi_fused_cat_13
        .type           triton_poi_fused_cat_13,@function
        .size           triton_poi_fused_cat_13,(.L_x_1 - triton_poi_fused_cat_13)
        .other          triton_poi_fused_cat_13,@"STO_CUDA_ENTRY STV_DEFAULT"
triton_poi_fused_cat_13:
.text.triton_poi_fused_cat_13:
[----:B------:R-:W-:Y:S01]  /*0000*/  LDC R1, c[0x0][0x28] ;  /* 0x00000a00ff017b82 */ /* 0x000fe20000000800 */
[----:B------:R-:W1:Y:S07]  /*0010*/  S2R R0, SR_TID.X ;  /* 0x0000000000007919 */ /* 0x000e6e0000002100 */
[----:B------:R-:W2:Y:S01]  /*0020*/  LDC.64 R34, c[0x0][0x218] ;  /* 0x00008600ff227b82 */ /* 0x000ea20000000a00 */
[----:B------:R-:W-:Y:S02]  /*0030*/  CS2R R6, SRZ ;  /* 0x0000000000067805 */ /* 0x000fe4000001ff00 */
[----:B------:R-:W-:Y:S01]  /*0040*/  CS2R R8, SRZ ;  /* 0x0000000000087805 */ /* 0x000fe2000001ff00 */
[----:B------:R-:W3:Y:S01]  /*0050*/  S2R R17, SR_CTAID.X ;  /* 0x0000000000117919 */ /* 0x000ee20000002500 */
[----:B------:R-:W-:Y:S01]  /*0060*/  CS2R R10, SRZ ;  /* 0x00000000000a7805 */ /* 0x000fe2000001ff00 */
[----:B------:R-:W-:Y:S01]  /*0070*/  ULDC.64 UR4, c[0x0][0x208] ;  /* 0x0000820000047ab9 */ /* 0x000fe20000000a00 */
[----:B------:R-:W-:Y:S01]  /*0080*/  ULDC.64 UR6, c[0x0][0x220] ;  /* 0x0000880000067ab9 */ /* 0x000fe20000000a00 */
[----:B------:R-:W4:Y:S01]  /*0090*/  LDC.64 R20, c[0x0][0x210] ;  /* 0x00008400ff147b82 */ /* 0x000f220000000a00 */
[----:B-1----:R-:W-:-:S05]  /*00a0*/  IMAD.SHL.U32 R0, R0, 0x4, RZ ;  /* 0x0000000400007824 */ /* 0x002fca00078e00ff */
[----:B------:R-:W-:-:S05]  /*00b0*/  LOP3.LUT R0, R0, 0x1fc, RZ, 0xc0, !PT ;  /* 0x000001fc00007812 */ /* 0x000fca00078ec0ff */
[----:B---3--:R-:W-:-:S05]  /*00c0*/  IMAD R0, R17, 0x400, R0 ;  /* 0x0000040011007824 */ /* 0x008fca00078e0200 */
[----:B------:R-:W-:-:S04]  /*00d0*/  SHF.R.S32.HI R3, RZ, 0x1f, R0 ;  /* 0x0000001fff037819 */ /* 0x000fc80000011400 */
[----:B------:R-:W-:-:S04]  /*00e0*/  LEA.HI R3, R3, R0, RZ, 0x8 ;  /* 0x0000000003037211 */ /* 0x000fc800078f40ff */
[----:B------:R-:W-:Y:S02]  /*00f0*/  LOP3.LUT R5, R3, 0xffffff00, RZ, 0xc0, !PT ;  /* 0xffffff0003057812 */ /* 0x000fe400078ec0ff */
[----:B------:R-:W-:-:S03]  /*0100*/  SHF.R.S32.HI R13, RZ, 0x8, R3 ;  /* 0x00000008ff0d7819 */ /* 0x000fc60000011403 */
[----:B------:R-:W-:Y:S01]  /*0110*/  IMAD.IADD R32, R0, 0x1, -R5 ;  /* 0x0000000100207824 */ /* 0x000fe200078e0a05 */
[----:B------:R-:W-:Y:S01]  /*0120*/  CS2R R4, SRZ ;  /* 0x0000000000047805 */ /* 0x000fe2000001ff00 */
[----:B------:R-:W-:Y:S02]  /*0130*/  IMAD.SHL.U32 R13, R13, 0x80, RZ ;  /* 0x000000800d0d7824 */ /* 0x000fe400078e00ff */
[C---:B--2---:R-:W-:Y:S01]  /*0140*/  IMAD.WIDE R34, R32.reuse, 0x4, R34 ;  /* 0x0000000420227825 */ /* 0x044fe200078e0222 */
[----:B------:R-:W-:-:S03]  /*0150*/  ISETP.GE.AND P1, PT, R32, 0x80, PT ;  /* 0x000000802000780c */ /* 0x000fc60003f26270 */
[----:B------:R-:W-:-:S04]  /*0160*/  IMAD.IADD R15, R32, 0x1, R13 ;  /* 0x00000001200f7824 */ /* 0x000fc800078e020d */
[----:B----4-:R-:W-:-:S06]  /*0170*/  IMAD.WIDE R14, R15, 0x4, R20 ;  /* 0x000000040f0e7825 */ /* 0x010fcc00078e0214 */
[----:B------:R-:W2:Y:S04]  /*0180*/  @!P1 LDG.E.EL.128 R8, desc[UR4][R34.64] ;  /* 0x0000000422089981 */ /* 0x000ea8000c2e1d00 */
[----:B------:R-:W3:Y:S01]  /*0190*/  @!P1 LDG.E.EL.128 R4, desc[UR4][R14.64] ;  /* 0x000000040e049981 */ /* 0x000ee2000c2e1d00 */
[----:B------:R-:W-:Y:S02]  /*01a0*/  SHF.R.S32.HI R3, RZ, 0x15, R17 ;  /* 0x00000015ff037819 */ /* 0x000fe40000011411 */
[----:B------:R-:W-:Y:S02]  /*01b0*/  CS2R R28, SRZ ;  /* 0x00000000001c7805 */ /* 0x000fe4000001ff00 */
[----:B------:R-:W-:Y:S02]  /*01c0*/  SHF.R.S32.HI R12, RZ, 0x1f, R32 ;  /* 0x0000001fff0c7819 */ /* 0x000fe40000011420 */
[----:B------:R-:W-:-:S02]  /*01d0*/  CS2R R30, SRZ ;  /* 0x00000000001e7805 */ /* 0x000fc4000001ff00 */
[----:B------:R-:W-:Y:S02]  /*01e0*/  SGXT R3, R3, 0x1 ;  /* 0x000000010303781a */ /* 0x000fe40000000200 */
[----:B------:R-:W-:Y:S02]  /*01f0*/  IADD3 R2, P0, R32, R13, RZ ;  /* 0x0000000d20027210 */ /* 0x000fe40007f1e0ff */
[----:B------:R-:W-:Y:S02]  /*0200*/  LEA.HI R3, R3, R0, RZ, 0x8 ;  /* 0x0000000003037211 */ /* 0x000fe400078f40ff */
[----:B------:R-:W-:-:S03]  /*0210*/  LEA.HI.X.SX32 R13, R13, R12, 0x1, P0 ;  /* 0x0000000c0d0d7211 */ /* 0x000fc600000f0eff */
[----:B------:R-:W-:-:S05]  /*0220*/  VIADD R3, R3, 0x200 ;  /* 0x0000020003037836 */ /* 0x000fca0000000000 */
[----:B------:R-:W-:-:S05]  /*0230*/  SHF.R.S32.HI R3, RZ, 0x8, R3 ;  /* 0x00000008ff037819 */ /* 0x000fca0000011403 */
[----:B------:R-:W-:-:S04]  /*0240*/  IMAD.SHL.U32 R17, R3, 0x80, RZ ;  /* 0x0000008003117824 */ /* 0x000fc800078e00ff */
[C---:B------:R-:W-:Y:S01]  /*0250*/  IMAD.IADD R19, R32.reuse, 0x1, R17 ;  /* 0x0000000120137824 */ /* 0x040fe200078e0211 */
[----:B------:R-:W-:Y:S02]  /*0260*/  IADD3 R3, P2, R32, R17, RZ ;  /* 0x0000001120037210 */ /* 0x000fe40007f5e0ff */
[----:B------:R-:W-:Y:S01]  /*0270*/  ISETP.GT.AND P0, PT, R32, 0x7f, PT ;  /* 0x0000007f2000780c */ /* 0x000fe20003f04270 */
[----:B------:R-:W-:Y:S01]  /*0280*/  IMAD.WIDE R20, R19, 0x4, R20 ;  /* 0x0000000413147825 */ /* 0x000fe200078e0214 */
[----:B------:R-:W-:Y:S02]  /*0290*/  LEA.HI.X.SX32 R12, R17, R12, 0x1, P2 ;  /* 0x0000000c110c7211 */ /* 0x000fe400010f0eff */
[----:B------:R-:W-:Y:S02]  /*02a0*/  CS2R R16, SRZ ;  /* 0x0000000000107805 */ /* 0x000fe4000001ff00 */
[----:B------:R-:W-:Y:S02]  /*02b0*/  CS2R R18, SRZ ;  /* 0x0000000000127805 */ /* 0x000fe4000001ff00 */
[----:B------:R-:W-:Y:S01]  /*02c0*/  CS2R R24, SRZ ;  /* 0x0000000000187805 */ /* 0x000fe2000001ff00 */
[----:B------:R1:W4:Y:S01]  /*02d0*/  @!P1 LDG.E.EL.128 R28, desc[UR4][R20.64] ;  /* 0x00000004141c9981 */ /* 0x000322000c2e1d00 */
[----:B------:R-:W-:-:S03]  /*02e0*/  CS2R R26, SRZ ;  /* 0x00000000001a7805 */ /* 0x000fc6000001ff00 */
[----:B------:R-:W5:Y:S01]  /*02f0*/  @!P1 LDG.E.EL.128 R16, desc[UR4][R34.64] ;  /* 0x0000000422109981 */ /* 0x000f62000c2e1d00 */
[----:B-1----:R-:W-:Y:S02]  /*0300*/  CS2R R20, SRZ ;  /* 0x0000000000147805 */ /* 0x002fe4000001ff00 */
[----:B--2---:R-:W-:Y:S02]  /*0310*/  SEL R15, R8, RZ, !P1 ;  /* 0x000000ff080f7207 */ /* 0x004fe40004800000 */
[----:B------:R-:W-:Y:S02]  /*0320*/  SEL R8, R9, RZ, !P1 ;  /* 0x000000ff09087207 */ /* 0x000fe40004800000 */
[----:B---3--:R-:W-:Y:S02]  /*0330*/  SEL R4, R4, RZ, !P1 ;  /* 0x000000ff04047207 */ /* 0x008fe40004800000 */
[----:B------:R-:W-:Y:S02]  /*0340*/  SEL R5, R5, RZ, !P1 ;  /* 0x000000ff05057207 */ /* 0x000fe40004800000 */
[C---:B------:R-:W-:Y:S01]  /*0350*/  FSETP.GEU.AND P4, PT, R4.reuse, -R15, PT ;  /* 0x8000000f0400720b */ /* 0x040fe20003f8e000 */
[----:B------:R-:W-:Y:S01]  /*0360*/  FADD R4, R4, R15 ;  /* 0x0000000f04047221 */ /* 0x000fe20000000000 */
[C---:B------:R-:W-:Y:S01]  /*0370*/  FSETP.GEU.AND P3, PT, R5.reuse, -R8, PT ;  /* 0x800000080500720b */ /* 0x040fe20003f6e000 */
[----:B------:R-:W1:Y:S01]  /*0380*/  LDC.64 R14, c[0x0][0x228] ;  /* 0x00008a00ff0e7b82 */ /* 0x000e620000000a00 */
[----:B------:R-:W-:Y:S01]  /*0390*/  FADD R5, R5, R8 ;  /* 0x0000000805057221 */ /* 0x000fe20000000000 */
[----:B------:R-:W-:-:S02]  /*03a0*/  LEA R8, P2, R2, UR6, 0x2 ;  /* 0x0000000602087c11 */ /* 0x000fc4000f8410ff */
[----:B------:R-:W-:Y:S02]  /*03b0*/  SEL R23, R10, RZ, !P1 ;  /* 0x000000ff0a177207 */ /* 0x000fe40004800000 */
[----:B------:R-:W-:Y:S02]  /*03c0*/  SEL R6, R6, RZ, !P1 ;  /* 0x000000ff06067207 */ /* 0x000fe40004800000 */
[----:B------:R-:W-:Y:S02]  /*03d0*/  LEA.HI.X R9, R2, UR7, R13, 0x2, P2 ;  /* 0x0000000702097c11 */ /* 0x000fe400090f140d */
[C---:B------:R-:W-:Y:S01]  /*03e0*/  FSETP.GEU.AND P2, PT, R6.reuse, -R23, PT ;  /* 0x800000170600720b */ /* 0x040fe20003f4e000 */
[----:B------:R-:W-:Y:S01]  /*03f0*/  FADD R6, R6, R23 ;  /* 0x0000001706067221 */ /* 0x000fe20000000000 */
[----:B------:R-:W-:-:S06]  /*0400*/  CS2R R22, SRZ ;  /* 0x0000000000167805 */ /* 0x000fcc000001ff00 */
[----:B------:R2:W3:Y:S01]  /*0410*/  @P0 LDG.E.EL.128 R20, desc[UR4][R8.64+-0x200] ;  /* 0xfffe000408140981 */ /* 0x0004e2000c2e1d00 */
[----:B-1----:R-:W-:-:S05]  /*0420*/  IMAD.WIDE R32, R32, 0x4, R14 ;  /* 0x0000000420207825 */ /* 0x002fca00078e020e */
[----:B------:R-:W3:Y:S01]  /*0430*/  @P0 LDG.E.EL.128 R24, desc[UR4][R32.64+-0x200] ;  /* 0xfffe000420180981 */ /* 0x000ee2000c2e1d00 */
[----:B------:R-:W-:Y:S02]  /*0440*/  SEL R7, R7, RZ, !P1 ;  /* 0x000000ff07077207 */ /* 0x000fe40004800000 */
[----:B------:R-:W-:Y:S02]  /*0450*/  SEL R2, R11, RZ, !P1 ;  /* 0x000000ff0b027207 */ /* 0x000fe40004800000 */
[----:B-----5:R-:W-:Y:S02]  /*0460*/  SEL R11, R16, RZ, !P1 ;  /* 0x000000ff100b7207 */ /* 0x020fe40004800000 */
[----:B----4-:R-:W-:Y:S02]  /*0470*/  SEL R28, R28, RZ, !P1 ;  /* 0x000000ff1c1c7207 */ /* 0x010fe40004800000 */
[----:B------:R-:W-:Y:S02]  /*0480*/  LEA R16, P6, R3, UR6, 0x2 ;  /* 0x0000000603107c11 */ /* 0x000fe4000f8c10ff */
[C---:B------:R-:W-:Y:S01]  /*0490*/  FSETP.GEU.AND P5, PT, R7.reuse, -R2, PT ;  /* 0x800000020700720b */ /* 0x040fe20003fae000 */
[----:B------:R-:W-:Y:S01]  /*04a0*/  FADD R7, R7, R2 ;  /* 0x0000000207077221 */ /* 0x000fe20000000000 */
[----:B------:R-:W-:Y:S01]  /*04b0*/  FSEL R4, R4, RZ, P4 ;  /* 0x000000ff04047208 */ /* 0x000fe20002000000 */
[----:B------:R-:W-:Y:S01]  /*04c0*/  FADD R2, R28, R11 ;  /* 0x0000000b1c027221 */ /* 0x000fe20000000000 */
[----:B--2---:R-:W-:-:S02]  /*04d0*/  SEL R8, R17, RZ, !P1 ;  /* 0x000000ff11087207 */ /* 0x004fc40004800000 */
[----:B------:R-:W-:Y:S02]  /*04e0*/  FSETP.GEU.AND P4, PT, R28, -R11, PT ;  /* 0x8000000b1c00720b */ /* 0x000fe40003f8e000 */
[----:B------:R-:W-:Y:S02]  /*04f0*/  LEA.HI.X R17, R3, UR7, R12, 0x2, P6 ;  /* 0x0000000703117c11 */ /* 0x000fe4000b0f140c */
[----:B------:R-:W-:Y:S02]  /*0500*/  SEL R29, R29, RZ, !P1 ;  /* 0x000000ff1d1d7207 */ /* 0x000fe40004800000 */
[----:B------:R-:W-:Y:S02]  /*0510*/  SEL R9, R18, RZ, !P1 ;  /* 0x000000ff12097207 */ /* 0x000fe40004800000 */
[----:B------:R-:W-:Y:S02]  /*0520*/  SEL R30, R30, RZ, !P1 ;  /* 0x000000ff1e1e7207 */ /* 0x000fe40004800000 */
[----:B------:R-:W-:Y:S01]  /*0530*/  FSEL R7, R7, RZ, P5 ;  /* 0x000000ff07077208 */ /* 0x000fe20002800000 */
[----:B------:R-:W-:Y:S01]  /*0540*/  FADD R3, R29, R8 ;  /* 0x000000081d037221 */ /* 0x000fe20000000000 */
[----:B------:R-:W-:Y:S01]  /*0550*/  FSEL R5, R5, RZ, P3 ;  /* 0x000000ff05057208 */ /* 0x000fe20001800000 */
[----:B------:R-:W-:Y:S01]  /*0560*/  FADD R18, R30, R9 ;  /* 0x000000091e127221 */ /* 0x000fe20000000000 */
[----:B------:R-:W-:-:S02]  /*0570*/  FSEL R6, R6, RZ, P2 ;  /* 0x000000ff06067208 */ /* 0x000fc40001000000 */
[----:B------:R-:W-:Y:S02]  /*0580*/  CS2R R14, SRZ ;  /* 0x00000000000e7805 */ /* 0x000fe4000001ff00 */
[----:B------:R-:W-:Y:S02]  /*0590*/  FSETP.GEU.AND P3, PT, R29, -R8, PT ;  /* 0x800000081d00720b */ /* 0x000fe40003f6e000 */
[----:B------:R-:W-:Y:S02]  /*05a0*/  FSETP.GEU.AND P2, PT, R30, -R9, PT ;  /* 0x800000091e00720b */ /* 0x000fe40003f4e000 */
[----:B------:R-:W-:Y:S02]  /*05b0*/  CS2R R8, SRZ ;  /* 0x0000000000087805 */ /* 0x000fe4000001ff00 */
[----:B---3--:R-:W-:Y:S02]  /*05c0*/  SEL R20, R20, RZ, P0 ;  /* 0x000000ff14147207 */ /* 0x008fe40000000000 */
[----:B------:R-:W-:-:S02]  /*05d0*/  SEL R21, R21, RZ, P0 ;  /* 0x000000ff15157207 */ /* 0x000fc40000000000 */
[----:B------:R-:W-:Y:S02]  /*05e0*/  SEL R11, R24, RZ, P0 ;  /* 0x000000ff180b7207 */ /* 0x000fe40000000000 */
[----:B------:R-:W-:Y:S02]  /*05f0*/  SEL R12, R25, RZ, P0 ;  /* 0x000000ff190c7207 */ /* 0x000fe40000000000 */
[C---:B------:R-:W-:Y:S01]  /*0600*/  FSETP.GEU.AND P6, PT, R20.reuse, -R11, PT ;  /* 0x8000000b1400720b */ /* 0x040fe20003fce000 */
[----:B------:R-:W-:Y:S01]  /*0610*/  FADD R20, R20, R11 ;  /* 0x0000000b14147221 */ /* 0x000fe20000000000 */
[C---:B------:R-:W-:Y:S01]  /*0620*/  FSETP.GEU.AND P5, PT, R21.reuse, -R12, PT ;  /* 0x8000000c1500720b */ /* 0x040fe20003fae000 */
[----:B------:R-:W-:Y:S01]  /*0630*/  FADD R21, R21, R12 ;  /* 0x0000000c15157221 */ /* 0x000fe20000000000 */
[----:B------:R-:W-:Y:S02]  /*0640*/  CS2R R10, SRZ ;  /* 0x00000000000a7805 */ /* 0x000fe4000001ff00 */
[----:B------:R-:W-:-:S04]  /*0650*/  CS2R R12, SRZ ;  /* 0x00000000000c7805 */ /* 0x000fc8000001ff00 */
[----:B------:R1:W2:Y:S04]  /*0660*/  @P0 LDG.E.EL.128 R8, desc[UR4][R16.64+-0x200] ;  /* 0xfffe000410080981 */ /* 0x0002a8000c2e1d00 */
[----:B------:R-:W3:Y:S01]  /*0670*/  @P0 LDG.E.EL.128 R12, desc[UR4][R32.64+-0x200] ;  /* 0xfffe0004200c0981 */ /* 0x000ee2000c2e1d00 */
[----:B------:R-:W-:Y:S02]  /*0680*/  @P1 FSEL R4, R20, RZ, P6 ;  /* 0x000000ff14041208 */ /* 0x000fe40003000000 */
[----:B------:R-:W-:Y:S02]  /*0690*/  @P1 FSEL R5, R21, RZ, P5 ;  /* 0x000000ff15051208 */ /* 0x000fe40002800000 */
[----:B------:R-:W4:Y:S01]  /*06a0*/  LDC.64 R20, c[0x0][0x230] ;  /* 0x00008c00ff147b82 */ /* 0x000f220000000a00 */
[----:B------:R-:W-:-:S02]  /*06b0*/  SEL R24, R19, RZ, !P1 ;  /* 0x000000ff13187207 */ /* 0x000fc40004800000 */
[----:B------:R-:W-:Y:S02]  /*06c0*/  SEL R19, R26, RZ, P0 ;  /* 0x000000ff1a137207 */ /* 0x000fe40000000000 */
[----:B------:R-:W-:Y:S02]  /*06d0*/  SEL R22, R22, RZ, P0 ;  /* 0x000000ff16167207 */ /* 0x000fe40000000000 */
[----:B------:R-:W-:Y:S02]  /*06e0*/  SEL R31, R31, RZ, !P1 ;  /* 0x000000ff1f1f7207 */ /* 0x000fe40004800000 */
[C---:B------:R-:W-:Y:S01]  /*06f0*/  FSETP.GEU.AND P6, PT, R22.reuse, -R19, PT ;  /* 0x800000131600720b */ /* 0x040fe20003fce000 */
[----:B-1----:R-:W-:Y:S01]  /*0700*/  FADD R16, R22, R19 ;  /* 0x0000001316107221 */ /* 0x002fe20000000000 */
[----:B------:R-:W-:Y:S01]  /*0710*/  SEL R23, R23, RZ, P0 ;  /* 0x000000ff17177207 */ /* 0x000fe20000000000 */
[----:B------:R-:W-:Y:S01]  /*0720*/  FADD R22, R31, R24 ;  /* 0x000000181f167221 */ /* 0x000fe20000000000 */
[----:B------:R-:W-:-:S02]  /*0730*/  SEL R26, R27, RZ, P0 ;  /* 0x000000ff1b1a7207 */ /* 0x000fc40000000000 */
[----:B------:R-:W-:Y:S02]  /*0740*/  FSETP.GEU.AND P5, PT, R31, -R24, PT ;  /* 0x800000181f00720b */ /* 0x000fe40003fae000 */
[----:B------:R-:W-:Y:S01]  /*0750*/  @P1 FSEL R6, R16, RZ, P6 ;  /* 0x000000ff10061208 */ /* 0x000fe20003000000 */
[C---:B------:R-:W-:Y:S01]  /*0760*/  FADD R19, R23.reuse, R26 ;  /* 0x0000001a17137221 */ /* 0x040fe20000000000 */
[----:B------:R-:W-:Y:S02]  /*0770*/  FSEL R16, R2, RZ, P4 ;  /* 0x000000ff02107208 */ /* 0x000fe40002000000 */
[----:B------:R-:W-:Y:S02]  /*0780*/  FSEL R18, R18, RZ, P2 ;  /* 0x000000ff12127208 */ /* 0x000fe40001000000 */
[----:B------:R-:W-:Y:S01]  /*0790*/  FSETP.GEU.AND P6, PT, R23, -R26, PT ;  /* 0x8000001a1700720b */ /* 0x000fe20003fce000 */
[----:B----4-:R-:W-:-:S03]  /*07a0*/  IMAD.WIDE R20, R0, 0x4, R20 ;  /* 0x0000000400147825 */ /* 0x010fc600078e0214 */
[----:B------:R-:W-:Y:S02]  /*07b0*/  @P1 FSEL R7, R19, RZ, P6 ;  /* 0x000000ff13071208 */ /* 0x000fe40003000000 */
[----:B------:R-:W-:-:S03]  /*07c0*/  FSEL R19, R22, RZ, P5 ;  /* 0x000000ff16137208 */ /* 0x000fc60002800000 */
[----:B------:R-:W-:Y:S01]  /*07d0*/  STG.E.128 desc[UR4][R20.64], R4 ;  /* 0x0000000414007986 */ /* 0x000fe2000c101d04 */
[----:B--2---:R-:W-:Y:S02]  /*07e0*/  SEL R17, R8, RZ, P0 ;  /* 0x000000ff08117207 */ /* 0x004fe40000000000 */
[----:B------:R-:W-:Y:S02]  /*07f0*/  SEL R24, R9, RZ, P0 ;  /* 0x000000ff09187207 */ /* 0x000fe40000000000 */
[----:B---3--:R-:W-:Y:S02]  /*0800*/  SEL R12, R12, RZ, P0 ;  /* 0x000000ff0c0c7207 */ /* 0x008fe40000000000 */
[----:B------:R-:W-:Y:S02]  /*0810*/  SEL R10, R10, RZ, P0 ;  /* 0x000000ff0a0a7207 */ /* 0x000fe40000000000 */
[----:B------:R-:W-:Y:S02]  /*0820*/  SEL R11, R11, RZ, P0 ;  /* 0x000000ff0b0b7207 */ /* 0x000fe40000000000 */
[----:B------:R-:W-:-:S02]  /*0830*/  SEL R13, R13, RZ, P0 ;  /* 0x000000ff0d0d7207 */ /* 0x000fc40000000000 */
[----:B------:R-:W-:Y:S02]  /*0840*/  SEL R9, R14, RZ, P0 ;  /* 0x000000ff0e097207 */ /* 0x000fe40000000000 */
[----:B------:R-:W-:Y:S02]  /*0850*/  SEL R8, R15, RZ, P0 ;  /* 0x000000ff0f087207 */ /* 0x000fe40000000000 */
[C---:B------:R-:W-:Y:S01]  /*0860*/  FSETP.GEU.AND P0, PT, R17.reuse, -R12, PT ;  /* 0x8000000c1100720b */ /* 0x040fe20003f0e000 */
[----:B------:R-:W-:Y:S01]  /*0870*/  FADD R12, R17, R12 ;  /* 0x0000000c110c7221 */ /* 0x000fe20000000000 */
[----:B------:R-:W-:Y:S02]  /*0880*/  FSEL R17, R3, RZ, P3 ;  /* 0x000000ff03117208 */ /* 0x000fe40001800000 */
[C---:B------:R-:W-:Y:S01]  /*0890*/  FSETP.GEU.AND P3, PT, R24.reuse, -R13, PT ;  /* 0x8000000d1800720b */ /* 0x040fe20003f6e000 */
[----:B------:R-:W-:Y:S01]  /*08a0*/  FADD R13, R24, R13 ;  /* 0x0000000d180d7221 */ /* 0x000fe20000000000 */
[C---:B------:R-:W-:Y:S01]  /*08b0*/  FSETP.GEU.AND P4, PT, R10.reuse, -R9, PT ;  /* 0x800000090a00720b */ /* 0x040fe20003f8e000 */
[----:B------:R-:W-:Y:S01]  /*08c0*/  FADD R9, R10, R9 ;  /* 0x000000090a097221 */ /* 0x000fe20000000000 */
[C---:B------:R-:W-:Y:S01]  /*08d0*/  FSETP.GEU.AND P2, PT, R11.reuse, -R8, PT ;  /* 0x800000080b00720b */ /* 0x040fe20003f4e000 */
[----:B------:R-:W-:Y:S01]  /*08e0*/  FADD R8, R11, R8 ;  /* 0x000000080b087221 */ /* 0x000fe20000000000 */
[----:B------:R-:W-:-:S02]  /*08f0*/  @P1 FSEL R16, R12, RZ, P0 ;  /* 0x000000ff0c101208 */ /* 0x000fc40000000000 */
[----:B------:R-:W-:Y:S02]  /*0900*/  @P1 FSEL R17, R13, RZ, P3 ;  /* 0x000000ff0d111208 */ /* 0x000fe40001800000 */
[----:B------:R-:W-:Y:S02]  /*0910*/  @P1 FSEL R18, R9, RZ, P4 ;  /* 0x000000ff09121208 */ /* 0x000fe40002000000 */
[----:B------:R-:W-:-:S05]  /*0920*/  @P1 FSEL R19, R8, RZ, P2 ;  /* 0x000000ff08131208 */ /* 0x000fca0001000000 */
[----:B------:R-:W-:Y:S01]  /*0930*/  STG.E.128 desc[UR4][R20.64+0x800], R16 ;  /* 0x0008001014007986 */ /* 0x000fe2000c101d04 */
[----:B------:R-:W-:Y:S05]  /*0940*/  EXIT ;  /* 0x000000000000794d */ /* 0x000fea0003800000 */
.L_x_0:
[----:B------:R-:W-:-:S00]  /*0950*/  BRA `(.L_x_0) ;  /* 0xfffffffc00fc7947 */ /* 0x000fc0000383ffff */
[----:B------:R-:W-:-:S00]  /*0960*/  NOP ;  /* 0x0000000000007918 */ /* 0x000fc00000000000 */
        /* <DEDUP_REMOVED lines=9> */
.L_x_1:


//--------------------- .nv.constant0.triton_poi_fused_cat_13 --------------------------
	.section	.nv.constant0.triton_poi_fused_cat_13,"a",@progbits
	.sectionflags	@""
	.align	4
.nv.constant0.triton_poi_fused_cat_13:
	.zero		572
